	.headerflags	@"EF_CUDA_TEXMODE_UNIFIED EF_CUDA_64BIT_ADDRESS EF_CUDA_ACCELERATORS EF_CUDA_SM90 EF_CUDA_VIRTUAL_SM(EF_CUDA_SM90)"
	.elftype	@"ET_EXEC"


//--------------------- .nv.info                  --------------------------
	.section	.nv.info,"",@"SHT_CUDA_INFO"
	.align	4


	//----- nvinfo : EIATTR_REGCOUNT
	.align		4
        /*0000*/ 	.byte	0x04, 0x2f
        /*0002*/ 	.short	(.L_3 - .L_2)
	.align		4
.L_2:
        /*0004*/ 	.word	index@(triton_poi_fused__native_batch_norm_legit_no_training_add_11)
        /*0008*/ 	.word	0x00000022


	//----- nvinfo : EIATTR_MIN_STACK_SIZE
	.align		4
.L_3:
        /*000c*/ 	.byte	0x04, 0x12
        /*000e*/ 	.short	(.L_5 - .L_4)
	.align		4
.L_4:
        /*0010*/ 	.word	index@(triton_poi_fused__native_batch_norm_legit_no_training_add_11)
        /*0014*/ 	.word	0x00000000


	//----- nvinfo : EIATTR_FRAME_SIZE
	.align		4
.L_5:
        /*0018*/ 	.byte	0x04, 0x11
        /*001a*/ 	.short	(.L_7 - .L_6)
	.align		4
.L_6:
        /*001c*/ 	.word	index@(triton_poi_fused__native_batch_norm_legit_no_training_add_11)
        /*0020*/ 	.word	0x00000000


	//----- nvinfo : EIATTR_MIN_STACK_SIZE
	.align		4
.L_7:
        /*0024*/ 	.byte	0x04, 0x12
        /*0026*/ 	.short	(.L_9 - .L_8)
	.align		4
.L_8:
        /*0028*/ 	.word	index@(triton_poi_fused__native_batch_norm_legit_no_training_add_11)
        /*002c*/ 	.word	0x00000000
.L_9:


//--------------------- .nv.info.triton_poi_fused__native_batch_norm_legit_no_training_add_11 --------------------------
	.section	.nv.info.triton_poi_fused__native_batch_norm_legit_no_training_add_11,"",@"SHT_CUDA_INFO"
	.sectionflags	@""
	.align	4


	//----- nvinfo : EIATTR_CUDA_API_VERSION
	.align		4
        /*0000*/ 	.byte	0x04, 0x37
        /*0002*/ 	.short	(.L_11 - .L_10)
.L_10:
        /*0004*/ 	.word	0x0000007c


	//----- nvinfo : EIATTR_KPARAM_INFO
	.align		4
.L_11:
        /*0008*/ 	.byte	0x04, 0x17
        /*000a*/ 	.short	(.L_13 - .L_12)
.L_12:
        /*000c*/ 	.word	0x00000000
        /*0010*/ 	.short	0x0008
        /*0012*/ 	.short	0x003c
        /*0014*/ 	.byte	0x00, 0xf0, 0x11, 0x00


	//----- nvinfo : EIATTR_KPARAM_INFO
	.align		4
.L_13:
        /*0018*/ 	.byte	0x04, 0x17
        /*001a*/ 	.short	(.L_15 - .L_14)
.L_14:
        /*001c*/ 	.word	0x00000000
        /*0020*/ 	.short	0x0007
        /*0022*/ 	.short	0x0038
        /*0024*/ 	.byte	0x00, 0xf0, 0x11, 0x00


	//----- nvinfo : EIATTR_KPARAM_INFO
	.align		4
.L_15:
        /*0028*/ 	.byte	0x04, 0x17
        /*002a*/ 	.short	(.L_17 - .L_16)
.L_16:
        /*002c*/ 	.word	0x00000000
        /*0030*/ 	.short	0x0006
        /*0032*/ 	.short	0x0030
        /*0034*/ 	.byte	0x00, 0xf4, 0x21, 0x00


	//----- nvinfo : EIATTR_KPARAM_INFO
	.align		4
.L_17:
        /*0038*/ 	.byte	0x04, 0x17
        /*003a*/ 	.short	(.L_19 - .L_18)
.L_18:
        /*003c*/ 	.word	0x00000000
        /*0040*/ 	.short	0x0005
        /*0042*/ 	.short	0x0028
        /*0044*/ 	.byte	0x00, 0xf4, 0x21, 0x00


	//----- nvinfo : EIATTR_KPARAM_INFO
	.align		4
.L_19:
        /*0048*/ 	.byte	0x04, 0x17
        /*004a*/ 	.short	(.L_21 - .L_20)
.L_20:
        /*004c*/ 	.word	0x00000000
        /*0050*/ 	.short	0x0004
        /*0052*/ 	.short	0x0020
        /*0054*/ 	.byte	0x00, 0xf4, 0x21, 0x00


	//----- nvinfo : EIATTR_KPARAM_INFO
	.align		4
.L_21:
        /*0058*/ 	.byte	0x04, 0x17
        /*005a*/ 	.short	(.L_23 - .L_22)
.L_22:
        /*005c*/ 	.word	0x00000000
        /*0060*/ 	.short	0x0003
        /*0062*/ 	.short	0x0018
        /*0064*/ 	.byte	0x00, 0xf4, 0x21, 0x00


	//----- nvinfo : EIATTR_KPARAM_INFO
	.align		4
.L_23:
        /*0068*/ 	.byte	0x04, 0x17
        /*006a*/ 	.short	(.L_25 - .L_24)
.L_24:
        /*006c*/ 	.word	0x00000000
        /*0070*/ 	.short	0x0002
        /*0072*/ 	.short	0x0010
        /*0074*/ 	.byte	0x00, 0xf4, 0x21, 0x00


	//----- nvinfo : EIATTR_KPARAM_INFO
	.align		4
.L_25:
        /*0078*/ 	.byte	0x04, 0x17
        /*007a*/ 	.short	(.L_27 - .L_26)
.L_26:
        /*007c*/ 	.word	0x00000000
        /*0080*/ 	.short	0x0001
        /*0082*/ 	.short	0x0008
        /*0084*/ 	.byte	0x00, 0xf4, 0x21, 0x00


	//----- nvinfo : EIATTR_KPARAM_INFO
	.align		4
.L_27:
        /*0088*/ 	.byte	0x04, 0x17
        /*008a*/ 	.short	(.L_29 - .L_28)
.L_28:
        /*008c*/ 	.word	0x00000000
        /*0090*/ 	.short	0x0000
        /*0092*/ 	.short	0x0000
        /*0094*/ 	.byte	0x00, 0xf4, 0x21, 0x00


	//----- nvinfo : EIATTR_SPARSE_MMA_MASK
	.align		4
.L_29:
        /*0098*/ 	.byte	0x03, 0x50
        /*009a*/ 	.short	0x0000


	//----- nvinfo : EIATTR_MAXREG_COUNT
	.align		4
        /*009c*/ 	.byte	0x03, 0x1b
        /*009e*/ 	.short	0x00ff


	//----- nvinfo : EIATTR_EXIT_INSTR_OFFSETS
	.align		4
        /*00a0*/ 	.byte	0x04, 0x1c
        /*00a2*/ 	.short	(.L_31 - .L_30)


	//   ....[0]....
.L_30:
        /*00a4*/ 	.word	0x00000b90


	//   ....[1]....
        /*00a8*/ 	.word	0x00000bd0


	//----- nvinfo : EIATTR_REQNTID
	.align		4
.L_31:
        /*00ac*/ 	.byte	0x04, 0x10
        /*00ae*/ 	.short	(.L_33 - .L_32)
.L_32:
        /*00b0*/ 	.word	0x00000080
        /*00b4*/ 	.word	0x00000001
        /*00b8*/ 	.word	0x00000001


	//----- nvinfo : EIATTR_CBANK_PARAM_SIZE
	.align		4
.L_33:
        /*00bc*/ 	.byte	0x03, 0x19
        /*00be*/ 	.short	0x0040


	//----- nvinfo : EIATTR_PARAM_CBANK
	.align		4
        /*00c0*/ 	.byte	0x04, 0x0a
        /*00c2*/ 	.short	(.L_35 - .L_34)
	.align		4
.L_34:
        /*00c4*/ 	.word	index@(.nv.constant0.triton_poi_fused__native_batch_norm_legit_no_training_add_11)
        /*00c8*/ 	.short	0x0210
        /*00ca*/ 	.short	0x0040


	//----- nvinfo : EIATTR_SW_WAR
	.align		4
.L_35:
        /*00cc*/ 	.byte	0x04, 0x36
        /*00ce*/ 	.short	(.L_37 - .L_36)
.L_36:
        /*00d0*/ 	.word	0x00000008
.L_37:


//--------------------- .nv.callgraph             --------------------------
	.section	.nv.callgraph,"",@"SHT_CUDA_CALLGRAPH"
	.align	4
	.sectionentsize	8
	.align		4
        /*0000*/ 	.word	0x00000000
	.align		4
        /*0004*/ 	.word	0xffffffff
	.align		4
        /*0008*/ 	.word	0x00000000
	.align		4
        /*000c*/ 	.word	0xfffffffe
	.align		4
        /*0010*/ 	.word	0x00000000
	.align		4
        /*0014*/ 	.word	0xfffffffd
	.align		4
        /*0018*/ 	.word	0x00000000
	.align		4
        /*001c*/ 	.word	0xfffffffc


//--------------------- .nv.constant4             --------------------------
	.section	.nv.constant4,"a",@progbits
	.align	8
	.align		8
.nv.constant4:
        /*0000*/ 	.dword	_$_str
	.align		8
        /*0008*/ 	.dword	_$_str_$_2


//--------------------- .text.triton_poi_fused__native_batch_norm_legit_no_training_add_11 --------------------------
	.section	.text.triton_poi_fused__native_batch_norm_legit_no_training_add_11,"ax",@progbits
	.sectionflags	@"SHF_BARRIERS=1"
	.align	128
        .global         triton_poi_fused__native_batch_norm_legit_no_training_add_11
        .type           triton_poi_fused__native_batch_norm_legit_no_training_add_11,@function
        .size           triton_poi_fused__native_batch_norm_legit_no_training_add_11,(.L_x_1 - triton_poi_fused__native_batch_norm_legit_no_training_add_11)
        .other          triton_poi_fused__native_batch_norm_legit_no_training_add_11,@"STO_CUDA_ENTRY STV_DEFAULT"
triton_poi_fused__native_batch_norm_legit_no_training_add_11:
.text.triton_poi_fused__native_batch_norm_legit_no_training_add_11:
[----:B------:R-:W0:Y:S01]  /*0000*/  LDC R1, c[0x0][0x28] ;  /* 0x00000a00ff017b82 */ /* 0x000e220000000800 */
[----:B------:R-:W1:Y:S07]  /*0010*/  S2R R2, SR_TID.X ;  /* 0x0000000000027919 */ /* 0x000e6e0000002100 */
[----:B------:R-:W2:Y:S01]  /*0020*/  S2UR UR5, SR_CTAID.Y ;  /* 0x00000000000579c3 */ /* 0x000ea20000002600 */
[----:B------:R-:W-:Y:S02]  /*0030*/  CS2R R8, SRZ ;  /* 0x0000000000087805 */ /* 0x000fe4000001ff00 */
[----:B------:R-:W-:Y:S01]  /*0040*/  CS2R R10, SRZ ;  /* 0x00000000000a7805 */ /* 0x000fe2000001ff00 */
[----:B------:R-:W3:Y:S01]  /*0050*/  S2R R3, SR_CTAID.X ;  /* 0x0000000000037919 */ /* 0x000ee20000002500 */
[----:B------:R-:W-:-:S03]  /*0060*/  ULDC.64 UR8, c[0x0][0x208] ;  /* 0x0000820000087ab9 */ /* 0x000fc60000000a00 */
[----:B------:R-:W4:Y:S01]  /*0070*/  LDC.64 R4, c[0x0][0x210] ;  /* 0x00008400ff047b82 */ /* 0x000f220000000a00 */
[----:B------:R-:W-:Y:S02]  /*0080*/  CS2R R12, SRZ ;  /* 0x00000000000c7805 */ /* 0x000fe4000001ff00 */
[----:B------:R-:W-:-:S05]  /*0090*/  CS2R R14, SRZ ;  /* 0x00000000000e7805 */ /* 0x000fca000001ff00 */
[----:B------:R-:W5:Y:S01]  /*00a0*/  S2UR UR6, SR_CgaCtaId ;  /* 0x00000000000679c3 */ /* 0x000f620000008800 */
[----:B--2---:R-:W-:-:S07]  /*00b0*/  USHF.L.U32 UR4, UR5, 0x2, URZ ;  /* 0x0000000205047899 */ /* 0x004fce000800063f */
[----:B------:R-:W2:Y:S01]  /*00c0*/  LDC.64 R18, c[0x0][0x218] ;  /* 0x00008600ff127b82 */ /* 0x000ea20000000a00 */
[----:B-1----:R-:W-:Y:S02]  /*00d0*/  SHF.L.U32 R20, R2, 0x2, RZ ;  /* 0x0000000202147819 */ /* 0x002fe400000006ff */
[----:B------:R-:W-:-:S05]  /*00e0*/  SHF.R.U32.HI R0, RZ, 0x6, R2 ;  /* 0x00000006ff007819 */ /* 0x000fca0000011602 */
[----:B------:R-:W1:Y:S01]  /*00f0*/  LDC.64 R28, c[0x0][0x228] ;  /* 0x00008a00ff1c7b82 */ /* 0x000e620000000a00 */
[----:B------:R-:W-:Y:S02]  /*0100*/  LOP3.LUT R6, R20, 0xfc, RZ, 0xc0, !PT ;  /* 0x000000fc14067812 */ /* 0x000fe400078ec0ff */
[----:B------:R-:W-:Y:S02]  /*0110*/  SGXT.U32 R0, R0, 0x1 ;  /* 0x000000010000781a */ /* 0x000fe40000000000 */
[----:B---3--:R-:W-:Y:S02]  /*0120*/  PRMT R25, R6, 0x6540, R3 ;  /* 0x0000654006197816 */ /* 0x008fe40000000003 */
[----:B------:R-:W-:Y:S01]  /*0130*/  LOP3.LUT R0, R0, UR4, RZ, 0xfc, !PT ;  /* 0x0000000400007c12 */ /* 0x000fe2000f8efcff */
[----:B------:R-:W3:Y:S01]  /*0140*/  LDC.64 R30, c[0x0][0x220] ;  /* 0x00008800ff1e7b82 */ /* 0x000ee20000000a00 */
[----:B------:R-:W-:Y:S02]  /*0150*/  ISETP.GE.AND P0, PT, R25, 0x100, PT ;  /* 0x000001001900780c */ /* 0x000fe40003f06270 */
[----:B------:R-:W-:-:S05]  /*0160*/  LEA R25, R0, R25, 0x8 ;  /* 0x0000001900197211 */ /* 0x000fca00078e40ff */
[----:B----4-:R-:W-:-:S06]  /*0170*/  IMAD.WIDE R6, R25, 0x4, R4 ;  /* 0x0000000419067825 */ /* 0x010fcc00078e0204 */
[----:B------:R4:W3:Y:S01]  /*0180*/  @!P0 LDG.E.EL.128 R8, desc[UR8][R6.64] ;  /* 0x0000000806088981 */ /* 0x0008e2000c2e1d00 */
[----:B------:R-:W-:-:S05]  /*0190*/  IADD3 R27, R25, 0x200, RZ ;  /* 0x00000200191b7810 */ /* 0x000fca0007ffe0ff */
[----:B------:R-:W-:-:S05]  /*01a0*/  IMAD.WIDE R16, R27, 0x4, R4 ;  /* 0x000000041b107825 */ /* 0x000fca00078e0204 */
[----:B------:R1:W3:Y:S01]  /*01b0*/  @!P0 LDG.E.EL.128 R12, desc[UR8][R16.64] ;  /* 0x00000008100c8981 */ /* 0x0002e2000c2e1d00 */
[----:B------:R-:W-:Y:S01]  /*01c0*/  SHF.R.U32.HI R0, RZ, 0x8, R20 ;  /* 0x00000008ff007819 */ /* 0x000fe20000011614 */
[----:B------:R-:W-:Y:S01]  /*01d0*/  UMOV UR4, 0x400 ;  /* 0x0000040000047882 */ /* 0x000fe20000000000 */
[----:B------:R-:W-:Y:S01]  /*01e0*/  LOP3.LUT R5, R20, 0x1fc, RZ, 0xc0, !PT ;  /* 0x000001fc14057812 */ /* 0x000fe200078ec0ff */
[----:B-----5:R-:W-:Y:S01]  /*01f0*/  UPRMT UR4, UR6, 0x654, UR4 ;  /* 0x0000065406047896 */ /* 0x020fe20008000004 */
[----:B----4-:R-:W-:Y:S01]  /*0200*/  SGXT.U32 R7, R0, 0x1 ;  /* 0x000000010007781a */ /* 0x010fe20000000000 */
[----:B--2---:R-:W-:Y:S01]  /*0210*/  IMAD.WIDE R24, R25, 0x4, R18 ;  /* 0x0000000419187825 */ /* 0x004fe200078e0212 */
[----:B------:R-:W-:Y:S02]  /*0220*/  SHF.L.U32 R22, R2, 0x1, RZ ;  /* 0x0000000102167819 */ /* 0x000fe400000006ff */
[----:B------:R-:W-:Y:S02]  /*0230*/  LOP3.LUT R21, R7, 0x1fc, R20, 0xf8, !PT ;  /* 0x000001fc07157812 */ /* 0x000fe400078ef814 */
[----:B------:R-:W-:-:S02]  /*0240*/  LEA R20, R7, UR4, 0x2 ;  /* 0x0000000407147c11 */ /* 0x000fc4000f8e10ff */
[----:B------:R-:W-:Y:S02]  /*0250*/  LEA R21, R21, UR4, 0x2 ;  /* 0x0000000415157c11 */ /* 0x000fe4000f8e10ff */
[----:B------:R-:W-:Y:S02]  /*0260*/  LEA R20, R5, R20, 0x2 ;  /* 0x0000001405147211 */ /* 0x000fe400078e10ff */
[----:B------:R-:W-:-:S04]  /*0270*/  LOP3.LUT R22, R22, 0xfe, RZ, 0xc0, !PT ;  /* 0x000000fe16167812 */ /* 0x000fc800078ec0ff */
[----:B------:R-:W-:Y:S01]  /*0280*/  LEA R0, R22, UR4, 0x2 ;  /* 0x0000000416007c11 */ /* 0x000fe2000f8e10ff */
[----:B------:R-:W-:Y:S01]  /*0290*/  IMAD.WIDE R26, R27, 0x4, R18 ;  /* 0x000000041b1a7825 */ /* 0x000fe200078e0212 */
[----:B---3--:R-:W-:Y:S04]  /*02a0*/  STS [R21], R8 ;  /* 0x0000000815007388 */ /* 0x008fe80000000800 */
[----:B------:R2:W-:Y:S04]  /*02b0*/  STS [R20+0x4], R9 ;  /* 0x0000040914007388 */ /* 0x0005e80000000800 */
[----:B------:R-:W-:Y:S04]  /*02c0*/  STS [R21+0x8], R10 ;  /* 0x0000080a15007388 */ /* 0x000fe80000000800 */
[----:B------:R3:W-:Y:S01]  /*02d0*/  STS [R20+0xc], R11 ;  /* 0x00000c0b14007388 */ /* 0x0007e20000000800 */
[----:B--2---:R-:W-:Y:S01]  /*02e0*/  CS2R R8, SRZ ;  /* 0x0000000000087805 */ /* 0x004fe2000001ff00 */
[----:B------:R-:W-:Y:S01]  /*02f0*/  BAR.SYNC.DEFER_BLOCKING 0x0 ;  /* 0x0000000000007b1d */ /* 0x000fe20000010000 */
[----:B---3--:R-:W-:-:S05]  /*0300*/  CS2R R10, SRZ ;  /* 0x00000000000a7805 */ /* 0x008fca000001ff00 */
[----:B------:R-:W-:Y:S04]  /*0310*/  LDS R4, [R0+0x404] ;  /* 0x0004040000047984 */ /* 0x000fe80000000800 */
[----:B------:R-:W-:Y:S04]  /*0320*/  LDS R6, [R0+0x408] ;  /* 0x0004080000067984 */ /* 0x000fe80000000800 */
[----:B01----:R-:W-:Y:S01]  /*0330*/  LDS.64 R16, [R0] ;  /* 0x0000000000107984 */ /* 0x003fe20000000a00 */
[----:B------:R-:W-:Y:S06]  /*0340*/  BAR.SYNC.DEFER_BLOCKING 0x0 ;  /* 0x0000000000007b1d */ /* 0x000fec0000010000 */
[----:B------:R-:W-:Y:S04]  /*0350*/  STS [R21], R12 ;  /* 0x0000000c15007388 */ /* 0x000fe80000000800 */
[----:B------:R0:W-:Y:S04]  /*0360*/  STS [R20+0x4], R13 ;  /* 0x0000040d14007388 */ /* 0x0001e80000000800 */
[----:B------:R-:W-:Y:S04]  /*0370*/  STS [R21+0x8], R14 ;  /* 0x0000080e15007388 */ /* 0x000fe80000000800 */
[----:B------:R1:W-:Y:S01]  /*0380*/  STS [R20+0xc], R15 ;  /* 0x00000c0f14007388 */ /* 0x0003e20000000800 */
[----:B------:R-:W-:Y:S06]  /*0390*/  BAR.SYNC.DEFER_BLOCKING 0x0 ;  /* 0x0000000000007b1d */ /* 0x000fec0000010000 */
[----:B------:R2:W3:Y:S01]  /*03a0*/  @!P0 LDG.E.EL.128 R8, desc[UR8][R24.64] ;  /* 0x0000000818088981 */ /* 0x0004e2000c2e1d00 */
[----:B0-----:R-:W-:-:S02]  /*03b0*/  CS2R R12, SRZ ;  /* 0x00000000000c7805 */ /* 0x001fc4000001ff00 */
[----:B-1----:R-:W-:Y:S01]  /*03c0*/  CS2R R14, SRZ ;  /* 0x00000000000e7805 */ /* 0x002fe2000001ff00 */
[----:B------:R-:W-:Y:S05]  /*03d0*/  LDS R7, [R0+0x408] ;  /* 0x0004080000077984 */ /* 0x000fea0000000800 */
[----:B------:R0:W4:Y:S01]  /*03e0*/  @!P0 LDG.E.EL.128 R12, desc[UR8][R26.64] ;  /* 0x000000081a0c8981 */ /* 0x000122000c2e1d00 */
[----:B------:R-:W-:-:S03]  /*03f0*/  PRMT R22, R22, 0x6540, R3 ;  /* 0x0000654016167816 */ /* 0x000fc60000000003 */
[----:B--2---:R-:W-:Y:S01]  /*0400*/  LDS R24, [R0+0x404] ;  /* 0x0004040000187984 */ /* 0x004fe20000000800 */
[C---:B------:R-:W-:Y:S01]  /*0410*/  ISETP.GE.AND P0, PT, R22.reuse, 0x100, PT ;  /* 0x000001001600780c */ /* 0x040fe20003f06270 */
[C---:B------:R-:W-:Y:S02]  /*0420*/  IMAD.WIDE R28, R22.reuse, 0x4, R28 ;  /* 0x00000004161c7825 */ /* 0x040fe400078e021c */
[----:B------:R-:W-:Y:S01]  /*0430*/  LDS.64 R18, [R0] ;  /* 0x0000000000127984 */ /* 0x000fe20000000a00 */
[----:B------:R-:W-:Y:S01]  /*0440*/  BAR.SYNC.DEFER_BLOCKING 0x0 ;  /* 0x0000000000007b1d */ /* 0x000fe20000010000 */
[----:B------:R-:W-:-:S05]  /*0450*/  IMAD.WIDE R30, R22, 0x4, R30 ;  /* 0x00000004161e7825 */ /* 0x000fca00078e021e */
[----:B---3--:R-:W-:Y:S04]  /*0460*/  STS [R21], R8 ;  /* 0x0000000815007388 */ /* 0x008fe80000000800 */
[----:B------:R-:W-:Y:S04]  /*0470*/  STS [R20+0x4], R9 ;  /* 0x0000040914007388 */ /* 0x000fe80000000800 */
[----:B------:R-:W-:Y:S04]  /*0480*/  STS [R21+0x8], R10 ;  /* 0x0000080a15007388 */ /* 0x000fe80000000800 */
[----:B------:R1:W-:Y:S01]  /*0490*/  STS [R20+0xc], R11 ;  /* 0x00000c0b14007388 */ /* 0x0003e20000000800 */
[----:B------:R-:W-:Y:S01]  /*04a0*/  BAR.SYNC.DEFER_BLOCKING 0x0 ;  /* 0x0000000000007b1d */ /* 0x000fe20000010000 */
[----:B-1----:R-:W-:-:S05]  /*04b0*/  CS2R R10, SRZ ;  /* 0x00000000000a7805 */ /* 0x002fca000001ff00 */
[----:B0-----:R-:W-:Y:S04]  /*04c0*/  LDS R26, [R0+0x404] ;  /* 0x00040400001a7984 */ /* 0x001fe80000000800 */
[----:B------:R-:W-:Y:S04]  /*04d0*/  LDS R25, [R0+0x408] ;  /* 0x0004080000197984 */ /* 0x000fe80000000800 */
[----:B------:R-:W0:Y:S01]  /*04e0*/  LDS.64 R8, [R0] ;  /* 0x0000000000087984 */ /* 0x000e220000000a00 */
[----:B------:R-:W-:Y:S06]  /*04f0*/  BAR.SYNC.DEFER_BLOCKING 0x0 ;  /* 0x0000000000007b1d */ /* 0x000fec0000010000 */
[----:B----4-:R-:W-:Y:S04]  /*0500*/  STS [R21], R12 ;  /* 0x0000000c15007388 */ /* 0x010fe80000000800 */
[----:B------:R1:W-:Y:S04]  /*0510*/  STS [R20+0x4], R13 ;  /* 0x0000040d14007388 */ /* 0x0003e80000000800 */
[----:B------:R-:W-:Y:S04]  /*0520*/  STS [R21+0x8], R14 ;  /* 0x0000080e15007388 */ /* 0x000fe80000000800 */
[----:B------:R2:W-:Y:S01]  /*0530*/  STS [R20+0xc], R15 ;  /* 0x00000c0f14007388 */ /* 0x0005e20000000800 */
[----:B------:R-:W-:Y:S01]  /*0540*/  BAR.SYNC.DEFER_BLOCKING 0x0 ;  /* 0x0000000000007b1d */ /* 0x000fe20000010000 */
[----:B-1----:R-:W-:-:S07]  /*0550*/  CS2R R12, SRZ ;  /* 0x00000000000c7805 */ /* 0x002fce000001ff00 */
[----:B--2---:R-:W1:Y:S01]  /*0560*/  LDC.64 R20, c[0x0][0x230] ;  /* 0x00008c00ff147b82 */ /* 0x004e620000000a00 */
[----:B------:R2:W3:Y:S04]  /*0570*/  @!P0 LDG.E.EL.64 R10, desc[UR8][R28.64] ;  /* 0x000000081c0a8981 */ /* 0x0004e8000c2e1b00 */
[----:B------:R-:W0:Y:S01]  /*0580*/  @!P0 LDG.E.EL.64 R12, desc[UR8][R30.64] ;  /* 0x000000081e0c8981 */ /* 0x000e22000c2e1b00 */
[----:B------:R-:W-:Y:S01]  /*0590*/  CS2R R14, SRZ ;  /* 0x00000000000e7805 */ /* 0x000fe2000001ff00 */
[C---:B-1----:R-:W-:Y:S02]  /*05a0*/  IMAD.WIDE R20, R22.reuse, 0x4, R20 ;  /* 0x0000000416147825 */ /* 0x042fe400078e0214 */
[----:B------:R-:W1:Y:S04]  /*05b0*/  LDS R27, [R0+0x404] ;  /* 0x00040400001b7984 */ /* 0x000e680000000800 */
[----:B------:R4:W5:Y:S04]  /*05c0*/  @!P0 LDG.E.EL.64 R14, desc[UR8][R20.64] ;  /* 0x00000008140e8981 */ /* 0x000968000c2e1b00 */
[----:B--2---:R-:W-:Y:S01]  /*05d0*/  LDS R28, [R0+0x408] ;  /* 0x00040800001c7984 */ /* 0x004fe20000000800 */
[----:B----4-:R-:W2:Y:S02]  /*05e0*/  LDC.64 R20, c[0x0][0x238] ;  /* 0x00008e00ff147b82 */ /* 0x010ea40000000a00 */
[----:B--2---:R-:W-:Y:S01]  /*05f0*/  IMAD.WIDE R22, R22, 0x4, R20 ;  /* 0x0000000416167825 */ /* 0x004fe200078e0214 */
[----:B------:R-:W-:-:S06]  /*0600*/  CS2R R20, SRZ ;  /* 0x0000000000147805 */ /* 0x000fcc000001ff00 */
[----:B------:R2:W5:Y:S01]  /*0610*/  @!P0 LDG.E.EL.64 R20, desc[UR8][R22.64] ;  /* 0x0000000816148981 */ /* 0x000562000c2e1b00 */
[----:B------:R-:W-:-:S03]  /*0620*/  USHF.L.U32 UR6, UR5, 0x2, URZ ;  /* 0x0000000205067899 */ /* 0x000fc6000800063f */
[----:B--2---:R2:W4:Y:S01]  /*0630*/  LDS.64 R22, [R0] ;  /* 0x0000000000167984 */ /* 0x0045220000000a00 */
[----:B------:R-:W-:Y:S01]  /*0640*/  BAR.SYNC.DEFER_BLOCKING 0x0 ;  /* 0x0000000000007b1d */ /* 0x000fe20000010000 */
[----:B---3--:R-:W-:Y:S01]  /*0650*/  FADD R29, R10, 9.9999997473787516356e-06 ;  /* 0x3727c5ac0a1d7421 */ /* 0x008fe20000000000 */
[----:B--2---:R-:W-:-:S04]  /*0660*/  FADD R0, R11, 9.9999997473787516356e-06 ;  /* 0x3727c5ac0b007421 */ /* 0x004fc80000000000 */
[----:B------:R-:W2:Y:S01]  /*0670*/  MUFU.SQRT R10, R29 ;  /* 0x0000001d000a7308 */ /* 0x000ea20000002000 */
[--C-:B0-----:R-:W-:Y:S01]  /*0680*/  FADD R8, R8, -R12.reuse ;  /* 0x8000000c08087221 */ /* 0x101fe20000000000 */
[--C-:B------:R-:W-:Y:S01]  /*0690*/  FADD R26, R26, -R12.reuse ;  /* 0x8000000c1a1a7221 */ /* 0x100fe20000000000 */
[--C-:B-1----:R-:W-:Y:S01]  /*06a0*/  FADD R27, R27, -R12.reuse ;  /* 0x8000000c1b1b7221 */ /* 0x102fe20000000000 */
[----:B----4-:R-:W-:Y:S01]  /*06b0*/  FADD R22, R22, -R12 ;  /* 0x8000000c16167221 */ /* 0x010fe20000000000 */
[--C-:B------:R-:W-:Y:S01]  /*06c0*/  FADD R25, R25, -R13.reuse ;  /* 0x8000000d19197221 */ /* 0x100fe20000000000 */
[--C-:B------:R-:W-:Y:S01]  /*06d0*/  FADD R9, R9, -R13.reuse ;  /* 0x8000000d09097221 */ /* 0x100fe20000000000 */
[--C-:B------:R-:W-:Y:S01]  /*06e0*/  FADD R28, R28, -R13.reuse ;  /* 0x8000000d1c1c7221 */ /* 0x100fe20000000000 */
[----:B------:R-:W0:Y:S01]  /*06f0*/  MUFU.SQRT R12, R0 ;  /* 0x00000000000c7308 */ /* 0x000e220000002000 */
[----:B------:R-:W-:Y:S01]  /*0700*/  FADD R13, R23, -R13 ;  /* 0x8000000d170d7221 */ /* 0x000fe20000000000 */
[----:B------:R-:W-:Y:S01]  /*0710*/  HFMA2.MMA R23, -RZ, RZ, 1.625, 0 ;  /* 0x3e800000ff177435 */ /* 0x000fe200000001ff */
[----:B--2---:R-:W-:-:S02]  /*0720*/  FSETP.GT.AND P0, PT, R10, 8.50705917302346158658e+37, PT ;  /* 0x7e8000000a00780b */ /* 0x004fc40003f04000 */
[----:B------:R-:W-:-:S07]  /*0730*/  FSETP.GEU.AND P1, PT, R10, 1.175494350822287508e-38, PT ;  /* 0x008000000a00780b */ /* 0x000fce0003f2e000 */
[----:B------:R-:W-:-:S04]  /*0740*/  FSEL R11, R23, 1, P0 ;  /* 0x3f800000170b7808 */ /* 0x000fc80000000000 */
[----:B------:R-:W-:Y:S01]  /*0750*/  @P0 FMUL R10, R10, 0.25 ;  /* 0x3e8000000a0a0820 */ /* 0x000fe20000400000 */
[----:B0-----:R-:W-:Y:S01]  /*0760*/  FSETP.GT.AND P0, PT, R12, 8.50705917302346158658e+37, PT ;  /* 0x7e8000000c00780b */ /* 0x001fe20003f04000 */
[----:B------:R-:W-:Y:S02]  /*0770*/  @!P1 FMUL R11, R11, 16777216 ;  /* 0x4b8000000b0b9820 */ /* 0x000fe40000400000 */
[----:B------:R-:W-:Y:S01]  /*0780*/  @!P1 FMUL R10, R10, 16777216 ;  /* 0x4b8000000a0a9820 */ /* 0x000fe20000400000 */
[----:B------:R-:W-:Y:S02]  /*0790*/  FSETP.GEU.AND P1, PT, R12, 1.175494350822287508e-38, PT ;  /* 0x008000000c00780b */ /* 0x000fe40003f2e000 */
[----:B------:R-:W-:-:S03]  /*07a0*/  FSEL R23, R23, 1, P0 ;  /* 0x3f80000017177808 */ /* 0x000fc60000000000 */
[----:B------:R-:W0:Y:S04]  /*07b0*/  MUFU.RCP R10, R10 ;  /* 0x0000000a000a7308 */ /* 0x000e280000001000 */
[----:B------:R-:W-:-:S04]  /*07c0*/  @P0 FMUL R12, R12, 0.25 ;  /* 0x3e8000000c0c0820 */ /* 0x000fc80000400000 */
[----:B------:R-:W-:Y:S01]  /*07d0*/  @!P1 FMUL R12, R12, 16777216 ;  /* 0x4b8000000c0c9820 */ /* 0x000fe20000400000 */
[----:B------:R-:W-:-:S05]  /*07e0*/  @!P1 FMUL R23, R23, 16777216 ;  /* 0x4b80000017179820 */ /* 0x000fca0000400000 */
[----:B------:R-:W1:Y:S01]  /*07f0*/  MUFU.RCP R12, R12 ;  /* 0x0000000c000c7308 */ /* 0x000e620000001000 */
[----:B0-----:R-:W-:-:S04]  /*0800*/  FMUL R11, R10, R11 ;  /* 0x0000000b0a0b7220 */ /* 0x001fc80000400000 */
[-C--:B------:R-:W-:Y:S01]  /*0810*/  FMUL R29, R8, R11.reuse ;  /* 0x0000000b081d7220 */ /* 0x080fe20000400000 */
[----:B------:R-:W-:-:S03]  /*0820*/  FMUL R27, R27, R11 ;  /* 0x0000000b1b1b7220 */ /* 0x000fc60000400000 */
[-CC-:B-----5:R-:W-:Y:S01]  /*0830*/  FFMA R29, R29, R14.reuse, R20.reuse ;  /* 0x0000000e1d1d7223 */ /* 0x1a0fe20000000014 */
[----:B------:R-:W-:-:S03]  /*0840*/  FFMA R27, R27, R14, R20 ;  /* 0x0000000e1b1b7223 */ /* 0x000fc60000000014 */
[----:B------:R-:W-:Y:S01]  /*0850*/  FADD R16, R16, R29 ;  /* 0x0000001d10107221 */ /* 0x000fe20000000000 */
[----:B------:R-:W-:Y:S01]  /*0860*/  FADD R24, R24, R27 ;  /* 0x0000001b18187221 */ /* 0x000fe20000000000 */
[----:B-1----:R-:W-:Y:S01]  /*0870*/  FMUL R0, R12, R23 ;  /* 0x000000170c007220 */ /* 0x002fe20000400000 */
[-C--:B------:R-:W-:Y:S01]  /*0880*/  FMUL R23, R26, R11.reuse ;  /* 0x0000000b1a177220 */ /* 0x080fe20000400000 */
[----:B------:R-:W-:Y:S02]  /*0890*/  FMUL R11, R22, R11 ;  /* 0x0000000b160b7220 */ /* 0x000fe40000400000 */
[----:B------:R-:W-:Y:S01]  /*08a0*/  FMUL R8, R9, R0 ;  /* 0x0000000009087220 */ /* 0x000fe20000400000 */
[--C-:B------:R-:W-:Y:S01]  /*08b0*/  FFMA R23, R23, R14, R20.reuse ;  /* 0x0000000e17177223 */ /* 0x100fe20000000014 */
[-C--:B------:R-:W-:Y:S01]  /*08c0*/  FMUL R10, R25, R0.reuse ;  /* 0x00000000190a7220 */ /* 0x080fe20000400000 */
[-C--:B------:R-:W-:Y:S01]  /*08d0*/  FMUL R28, R28, R0.reuse ;  /* 0x000000001c1c7220 */ /* 0x080fe20000400000 */
[-C--:B------:R-:W-:Y:S01]  /*08e0*/  FFMA R12, R8, R15.reuse, R21 ;  /* 0x0000000f080c7223 */ /* 0x080fe20000000015 */
[----:B------:R-:W-:Y:S01]  /*08f0*/  FADD R8, R4, R23 ;  /* 0x0000001704087221 */ /* 0x000fe20000000000 */
[----:B------:R-:W-:Y:S01]  /*0900*/  SHF.L.U32 R4, R2, 0x5, RZ ;  /* 0x0000000502047819 */ /* 0x000fe200000006ff */
[----:B------:R-:W-:Y:S01]  /*0910*/  FMUL R0, R13, R0 ;  /* 0x000000000d007220 */ /* 0x000fe20000400000 */
[-CC-:B------:R-:W-:Y:S01]  /*0920*/  FFMA R9, R10, R15.reuse, R21.reuse ;  /* 0x0000000f0a097223 */ /* 0x180fe20000000015 */
[-CC-:B------:R-:W-:Y:S01]  /*0930*/  FFMA R10, R28, R15.reuse, R21.reuse ;  /* 0x0000000f1c0a7223 */ /* 0x180fe20000000015 */
[----:B------:R-:W-:Y:S01]  /*0940*/  LOP3.LUT R4, R4, 0xfe0, RZ, 0xc0, !PT ;  /* 0x00000fe004047812 */ /* 0x000fe200078ec0ff */
[----:B------:R-:W-:Y:S01]  /*0950*/  FFMA R11, R11, R14, R20 ;  /* 0x0000000e0b0b7223 */ /* 0x000fe20000000014 */
[----:B------:R-:W-:Y:S01]  /*0960*/  FFMA R0, R0, R15, R21 ;  /* 0x0000000f00007223 */ /* 0x000fe20000000015 */
[----:B------:R-:W-:Y:S01]  /*0970*/  FADD R17, R17, R12 ;  /* 0x0000000c11117221 */ /* 0x000fe20000000000 */
[----:B------:R-:W-:Y:S01]  /*0980*/  FADD R9, R6, R9 ;  /* 0x0000000906097221 */ /* 0x000fe20000000000 */
[----:B------:R-:W-:Y:S01]  /*0990*/  FADD R10, R7, R10 ;  /* 0x0000000a070a7221 */ /* 0x000fe20000000000 */
[----:B------:R-:W-:Y:S01]  /*09a0*/  IADD3 R13, R4, UR4, R4 ;  /* 0x00000004040d7c10 */ /* 0x000fe2000fffe004 */
[----:B------:R-:W-:Y:S01]  /*09b0*/  FADD R11, R18, R11 ;  /* 0x0000000b120b7221 */ /* 0x000fe20000000000 */
[----:B------:R-:W-:Y:S01]  /*09c0*/  FADD R0, R19, R0 ;  /* 0x0000000013007221 */ /* 0x000fe20000000000 */
[----:B------:R-:W-:Y:S01]  /*09d0*/  LEA R12, R5, UR4, 0x3 ;  /* 0x00000004050c7c11 */ /* 0x000fe2000f8e18ff */
[----:B------:R-:W-:Y:S01]  /*09e0*/  USHF.R.S32.HI UR4, URZ, 0x1d, UR5 ;  /* 0x0000001d3f047899 */ /* 0x000fe20008011405 */
[----:B------:R-:W-:Y:S01]  /*09f0*/  STS [R13], R16 ;  /* 0x000000100d007388 */ /* 0x000fe20000000800 */
[----:B------:R-:W-:-:S02]  /*0a00*/  LOP3.LUT R2, R2, 0x7f, RZ, 0xc0, !PT ;  /* 0x0000007f02027812 */ /* 0x000fc400078ec0ff */
[----:B------:R-:W-:Y:S01]  /*0a10*/  USGXT UR4, UR4, 0x1 ;  /* 0x000000010404789a */ /* 0x000fe20008000200 */
[----:B------:R-:W-:Y:S01]  /*0a20*/  STS [R13+0x20], R17 ;  /* 0x000020110d007388 */ /* 0x000fe20000000800 */
[----:B------:R-:W-:Y:S02]  /*0a30*/  PRMT R2, R2, 0x6540, R3 ;  /* 0x0000654002027816 */ /* 0x000fe40000000003 */
[----:B------:R-:W-:Y:S01]  /*0a40*/  ULEA.HI UR4, UR4, UR6, URZ, 0x8 ;  /* 0x0000000604047291 */ /* 0x000fe2000f8f403f */
[----:B------:R-:W-:Y:S01]  /*0a50*/  STS [R13+0x4], R8 ;  /* 0x000004080d007388 */ /* 0x000fe20000000800 */
[----:B------:R-:W-:Y:S02]  /*0a60*/  ISETP.GE.AND P0, PT, R2, 0x100, PT ;  /* 0x000001000200780c */ /* 0x000fe40003f06270 */
[----:B------:R-:W-:Y:S01]  /*0a70*/  USHF.L.U32 UR5, UR4, 0x8, URZ ;  /* 0x0000000804057899 */ /* 0x000fe2000800063f */
[----:B------:R0:W-:Y:S01]  /*0a80*/  STS [R13+0x24], R9 ;  /* 0x000024090d007388 */ /* 0x0001e20000000800 */
[----:B------:R-:W-:-:S02]  /*0a90*/  ULOP3.LUT UR4, UR4, 0xffffff00, URZ, 0xc0, !UPT ;  /* 0xffffff0004047892 */ /* 0x000fc4000f8ec03f */
[----:B------:R-:W-:Y:S01]  /*0aa0*/  ULOP3.LUT UR5, UR5, 0xffff0000, URZ, 0xc0, !UPT ;  /* 0xffff000005057892 */ /* 0x000fe2000f8ec03f */
[----:B------:R-:W-:Y:S03]  /*0ab0*/  STS [R13+0x8], R11 ;  /* 0x0000080b0d007388 */ /* 0x000fe60000000800 */
[----:B------:R-:W-:Y:S01]  /*0ac0*/  UIADD3 UR4, UR5, UR6, -UR4 ;  /* 0x0000000605047290 */ /* 0x000fe2000fffe804 */
[----:B------:R1:W-:Y:S01]  /*0ad0*/  STS [R13+0x28], R0 ;  /* 0x000028000d007388 */ /* 0x0003e20000000800 */
[----:B0-----:R-:W0:Y:S03]  /*0ae0*/  LDC.64 R8, c[0x0][0x240] ;  /* 0x00009000ff087b82 */ /* 0x001e260000000a00 */
[----:B------:R-:W-:Y:S01]  /*0af0*/  STS [R13+0xc], R24 ;  /* 0x00000c180d007388 */ /* 0x000fe20000000800 */
[----:B------:R-:W-:-:S03]  /*0b00*/  LEA R3, R2, UR4, 0x8 ;  /* 0x0000000402037c11 */ /* 0x000fc6000f8e40ff */
[----:B------:R-:W-:Y:S01]  /*0b10*/  STS [R13+0x2c], R10 ;  /* 0x00002c0a0d007388 */ /* 0x000fe20000000800 */
[----:B-1----:R-:W-:Y:S01]  /*0b20*/  LOP3.LUT R0, R2, 0x80, RZ, 0xfc, !PT ;  /* 0x0000008002007812 */ /* 0x002fe200078efcff */
[----:B------:R-:W-:Y:S03]  /*0b30*/  BAR.SYNC.DEFER_BLOCKING 0x0 ;  /* 0x0000000000007b1d */ /* 0x000fe60000010000 */
[C---:B------:R-:W-:Y:S02]  /*0b40*/  ISETP.GE.AND P1, PT, R0.reuse, 0x100, PT ;  /* 0x000001000000780c */ /* 0x040fe40003f26270 */
[----:B------:R-:W-:Y:S01]  /*0b50*/  LEA R11, R0, UR4, 0x8 ;  /* 0x00000004000b7c11 */ /* 0x000fe2000f8e40ff */
[----:B0-----:R-:W-:Y:S01]  /*0b60*/  IMAD.WIDE R2, R3, 0x4, R8 ;  /* 0x0000000403027825 */ /* 0x001fe200078e0208 */
[----:B------:R-:W0:Y:S04]  /*0b70*/  LDS.128 R4, [R12] ;  /* 0x000000000c047984 */ /* 0x000e280000000c00 */
[----:B0-----:R0:W-:Y:S05]  /*0b80*/  @!P0 STG.E.128 desc[UR8][R2.64], R4 ;  /* 0x0000000402008986 */ /* 0x0011ea000c101d08 */
[----:B0-----:R-:W-:Y:S05]  /*0b90*/  @P1 EXIT ;  /* 0x000000000000194d */ /* 0x001fea0003800000 */
[----:B------:R-:W1:Y:S01]  /*0ba0*/  LDS.128 R12, [R12+0x1000] ;  /* 0x001000000c0c7984 */ /* 0x000e620000000c00 */
[----:B0-----:R-:W-:-:S05]  /*0bb0*/  IMAD.WIDE R2, R11, 0x4, R8 ;  /* 0x000000040b027825 */ /* 0x001fca00078e0208 */
[----:B-1----:R-:W-:Y:S01]  /*0bc0*/  STG.E.128 desc[UR8][R2.64], R12 ;  /* 0x0000000c02007986 */ /* 0x002fe2000c101d08 */
[----:B------:R-:W-:Y:S05]  /*0bd0*/  EXIT ;  /* 0x000000000000794d */ /* 0x000fea0003800000 */
.L_x_0:
[----:B------:R-:W-:-:S00]  /*0be0*/  BRA `(.L_x_0) ;  /* 0xfffffffc00fc7947 */ /* 0x000fc0000383ffff */
[----:B------:R-:W-:-:S00]  /*0bf0*/  NOP ;  /* 0x0000000000007918 */ /* 0x000fc00000000000 */
        /* <DEDUP_REMOVED lines=8> */
.L_x_1:


//--------------------- .nv.global.init           --------------------------
	.section	.nv.global.init,"aw",@progbits
.nv.global.init:
	.type		_$_str,@object
	.size		_$_str,(_$_str_$_2 - _$_str)
_$_str:
        /*0000*/ 	.byte	0x5f, 0x5f, 0x43, 0x55, 0x44, 0x41, 0x5f, 0x46, 0x54, 0x5a, 0x00
	.type		_$_str_$_2,@object
	.size		_$_str_$_2,(.L_1 - _$_str_$_2)
_$_str_$_2:
        /*000b*/ 	.byte	0x5f, 0x5f, 0x43, 0x55, 0x44, 0x41, 0x5f, 0x50, 0x52, 0x45, 0x43, 0x5f, 0x53, 0x51, 0x52, 0x54
        /*001b*/ 	.byte	0x00
.L_1:


//--------------------- .nv.shared.triton_poi_fused__native_batch_norm_legit_no_training_add_11 --------------------------
	.section	.nv.shared.triton_poi_fused__native_batch_norm_legit_no_training_add_11,"aw",@nobits
	.sectionflags	@""
	.align	16
	.zero		1024


//--------------------- .nv.constant0.triton_poi_fused__native_batch_norm_legit_no_training_add_11 --------------------------
	.section	.nv.constant0.triton_poi_fused__native_batch_norm_legit_no_training_add_11,"a",@progbits
	.sectionflags	@""
	.align	4
.nv.constant0.triton_poi_fused__native_batch_norm_legit_no_training_add_11:
	.zero		592
